	.headerflags	@"EF_CUDA_TEXMODE_UNIFIED EF_CUDA_64BIT_ADDRESS EF_CUDA_ACCELERATORS EF_CUDA_SM90 EF_CUDA_VIRTUAL_SM(EF_CUDA_SM90)"
	.elftype	@"ET_EXEC"


//--------------------- .nv.info                  --------------------------
	.section	.nv.info,"",@"SHT_CUDA_INFO"
	.align	4


	//----- nvinfo : EIATTR_REGCOUNT
	.align		4
        /*0000*/ 	.byte	0x04, 0x2f
        /*0002*/ 	.short	(.L_3 - .L_2)
	.align		4
.L_2:
        /*0004*/ 	.word	index@(triton_poi_fused__native_batch_norm_legit_no_training_add_convolution_96)
        /*0008*/ 	.word	0x00000020


	//----- nvinfo : EIATTR_MIN_STACK_SIZE
	.align		4
.L_3:
        /*000c*/ 	.byte	0x04, 0x12
        /*000e*/ 	.short	(.L_5 - .L_4)
	.align		4
.L_4:
        /*0010*/ 	.word	index@(triton_poi_fused__native_batch_norm_legit_no_training_add_convolution_96)
        /*0014*/ 	.word	0x00000000


	//----- nvinfo : EIATTR_FRAME_SIZE
	.align		4
.L_5:
        /*0018*/ 	.byte	0x04, 0x11
        /*001a*/ 	.short	(.L_7 - .L_6)
	.align		4
.L_6:
        /*001c*/ 	.word	index@(triton_poi_fused__native_batch_norm_legit_no_training_add_convolution_96)
        /*0020*/ 	.word	0x00000000


	//----- nvinfo : EIATTR_MIN_STACK_SIZE
	.align		4
.L_7:
        /*0024*/ 	.byte	0x04, 0x12
        /*0026*/ 	.short	(.L_9 - .L_8)
	.align		4
.L_8:
        /*0028*/ 	.word	index@(triton_poi_fused__native_batch_norm_legit_no_training_add_convolution_96)
        /*002c*/ 	.word	0x00000000
.L_9:


//--------------------- .nv.info.triton_poi_fused__native_batch_norm_legit_no_training_add_convolution_96 --------------------------
	.section	.nv.info.triton_poi_fused__native_batch_norm_legit_no_training_add_convolution_96,"",@"SHT_CUDA_INFO"
	.sectionflags	@""
	.align	4


	//----- nvinfo : EIATTR_CUDA_API_VERSION
	.align		4
        /*0000*/ 	.byte	0x04, 0x37
        /*0002*/ 	.short	(.L_11 - .L_10)
.L_10:
        /*0004*/ 	.word	0x0000007c


	//----- nvinfo : EIATTR_KPARAM_INFO
	.align		4
.L_11:
        /*0008*/ 	.byte	0x04, 0x17
        /*000a*/ 	.short	(.L_13 - .L_12)
.L_12:
        /*000c*/ 	.word	0x00000000
        /*0010*/ 	.short	0x000d
        /*0012*/ 	.short	0x0068
        /*0014*/ 	.byte	0x00, 0xf0, 0x11, 0x00


	//----- nvinfo : EIATTR_KPARAM_INFO
	.align		4
.L_13:
        /*0018*/ 	.byte	0x04, 0x17
        /*001a*/ 	.short	(.L_15 - .L_14)
.L_14:
        /*001c*/ 	.word	0x00000000
        /*0020*/ 	.short	0x000c
        /*0022*/ 	.short	0x0060
        /*0024*/ 	.byte	0x00, 0xf4, 0x21, 0x00


	//----- nvinfo : EIATTR_KPARAM_INFO
	.align		4
.L_15:
        /*0028*/ 	.byte	0x04, 0x17
        /*002a*/ 	.short	(.L_17 - .L_16)
.L_16:
        /*002c*/ 	.word	0x00000000
        /*0030*/ 	.short	0x000b
        /*0032*/ 	.short	0x0058
        /*0034*/ 	.byte	0x00, 0xf4, 0x21, 0x00


	//----- nvinfo : EIATTR_KPARAM_INFO
	.align		4
.L_17:
        /*0038*/ 	.byte	0x04, 0x17
        /*003a*/ 	.short	(.L_19 - .L_18)
.L_18:
        /*003c*/ 	.word	0x00000000
        /*0040*/ 	.short	0x000a
        /*0042*/ 	.short	0x0050
        /*0044*/ 	.byte	0x00, 0xf4, 0x21, 0x00


	//----- nvinfo : EIATTR_KPARAM_INFO
	.align		4
.L_19:
        /*0048*/ 	.byte	0x04, 0x17
        /*004a*/ 	.short	(.L_21 - .L_20)
.L_20:
        /*004c*/ 	.word	0x00000000
        /*0050*/ 	.short	0x0009
        /*0052*/ 	.short	0x0048
        /*0054*/ 	.byte	0x00, 0xf4, 0x21, 0x00


	//----- nvinfo : EIATTR_KPARAM_INFO
	.align		4
.L_21:
        /*0058*/ 	.byte	0x04, 0x17
        /*005a*/ 	.short	(.L_23 - .L_22)
.L_22:
        /*005c*/ 	.word	0x00000000
        /*0060*/ 	.short	0x0008
        /*0062*/ 	.short	0x0040
        /*0064*/ 	.byte	0x00, 0xf4, 0x21, 0x00


	//----- nvinfo : EIATTR_KPARAM_INFO
	.align		4
.L_23:
        /*0068*/ 	.byte	0x04, 0x17
        /*006a*/ 	.short	(.L_25 - .L_24)
.L_24:
        /*006c*/ 	.word	0x00000000
        /*0070*/ 	.short	0x0007
        /*0072*/ 	.short	0x0038
        /*0074*/ 	.byte	0x00, 0xf4, 0x21, 0x00


	//----- nvinfo : EIATTR_KPARAM_INFO
	.align		4
.L_25:
        /*0078*/ 	.byte	0x04, 0x17
        /*007a*/ 	.short	(.L_27 - .L_26)
.L_26:
        /*007c*/ 	.word	0x00000000
        /*0080*/ 	.short	0x0006
        /*0082*/ 	.short	0x0030
        /*0084*/ 	.byte	0x00, 0xf4, 0x21, 0x00


	//----- nvinfo : EIATTR_KPARAM_INFO
	.align		4
.L_27:
        /*0088*/ 	.byte	0x04, 0x17
        /*008a*/ 	.short	(.L_29 - .L_28)
.L_28:
        /*008c*/ 	.word	0x00000000
        /*0090*/ 	.short	0x0005
        /*0092*/ 	.short	0x0028
        /*0094*/ 	.byte	0x00, 0xf4, 0x21, 0x00


	//----- nvinfo : EIATTR_KPARAM_INFO
	.align		4
.L_29:
        /*0098*/ 	.byte	0x04, 0x17
        /*009a*/ 	.short	(.L_31 - .L_30)
.L_30:
        /*009c*/ 	.word	0x00000000
        /*00a0*/ 	.short	0x0004
        /*00a2*/ 	.short	0x0020
        /*00a4*/ 	.byte	0x00, 0xf4, 0x21, 0x00


	//----- nvinfo : EIATTR_KPARAM_INFO
	.align		4
.L_31:
        /*00a8*/ 	.byte	0x04, 0x17
        /*00aa*/ 	.short	(.L_33 - .L_32)
.L_32:
        /*00ac*/ 	.word	0x00000000
        /*00b0*/ 	.short	0x0003
        /*00b2*/ 	.short	0x0018
        /*00b4*/ 	.byte	0x00, 0xf4, 0x21, 0x00


	//----- nvinfo : EIATTR_KPARAM_INFO
	.align		4
.L_33:
        /*00b8*/ 	.byte	0x04, 0x17
        /*00ba*/ 	.short	(.L_35 - .L_34)
.L_34:
        /*00bc*/ 	.word	0x00000000
        /*00c0*/ 	.short	0x0002
        /*00c2*/ 	.short	0x0010
        /*00c4*/ 	.byte	0x00, 0xf4, 0x21, 0x00


	//----- nvinfo : EIATTR_KPARAM_INFO
	.align		4
.L_35:
        /*00c8*/ 	.byte	0x04, 0x17
        /*00ca*/ 	.short	(.L_37 - .L_36)
.L_36:
        /*00cc*/ 	.word	0x00000000
        /*00d0*/ 	.short	0x0001
        /*00d2*/ 	.short	0x0008
        /*00d4*/ 	.byte	0x00, 0xf4, 0x21, 0x00


	//----- nvinfo : EIATTR_KPARAM_INFO
	.align		4
.L_37:
        /*00d8*/ 	.byte	0x04, 0x17
        /*00da*/ 	.short	(.L_39 - .L_38)
.L_38:
        /*00dc*/ 	.word	0x00000000
        /*00e0*/ 	.short	0x0000
        /*00e2*/ 	.short	0x0000
        /*00e4*/ 	.byte	0x00, 0xf4, 0x21, 0x00


	//----- nvinfo : EIATTR_SPARSE_MMA_MASK
	.align		4
.L_39:
        /*00e8*/ 	.byte	0x03, 0x50
        /*00ea*/ 	.short	0x0000


	//----- nvinfo : EIATTR_MAXREG_COUNT
	.align		4
        /*00ec*/ 	.byte	0x03, 0x1b
        /*00ee*/ 	.short	0x00ff


	//----- nvinfo : EIATTR_EXIT_INSTR_OFFSETS
	.align		4
        /*00f0*/ 	.byte	0x04, 0x1c
        /*00f2*/ 	.short	(.L_41 - .L_40)


	//   ....[0]....
.L_40:
        /*00f4*/ 	.word	0x00000970


	//   ....[1]....
        /*00f8*/ 	.word	0x00000990


	//----- nvinfo : EIATTR_REQNTID
	.align		4
.L_41:
        /*00fc*/ 	.byte	0x04, 0x10
        /*00fe*/ 	.short	(.L_43 - .L_42)
.L_42:
        /*0100*/ 	.word	0x00000080
        /*0104*/ 	.word	0x00000001
        /*0108*/ 	.word	0x00000001


	//----- nvinfo : EIATTR_CBANK_PARAM_SIZE
	.align		4
.L_43:
        /*010c*/ 	.byte	0x03, 0x19
        /*010e*/ 	.short	0x006c


	//----- nvinfo : EIATTR_PARAM_CBANK
	.align		4
        /*0110*/ 	.byte	0x04, 0x0a
        /*0112*/ 	.short	(.L_45 - .L_44)
	.align		4
.L_44:
        /*0114*/ 	.word	index@(.nv.constant0.triton_poi_fused__native_batch_norm_legit_no_training_add_convolution_96)
        /*0118*/ 	.short	0x0210
        /*011a*/ 	.short	0x006c


	//----- nvinfo : EIATTR_SW_WAR
	.align		4
.L_45:
        /*011c*/ 	.byte	0x04, 0x36
        /*011e*/ 	.short	(.L_47 - .L_46)
.L_46:
        /*0120*/ 	.word	0x00000008
.L_47:


//--------------------- .nv.callgraph             --------------------------
	.section	.nv.callgraph,"",@"SHT_CUDA_CALLGRAPH"
	.align	4
	.sectionentsize	8
	.align		4
        /*0000*/ 	.word	0x00000000
	.align		4
        /*0004*/ 	.word	0xffffffff
	.align		4
        /*0008*/ 	.word	0x00000000
	.align		4
        /*000c*/ 	.word	0xfffffffe
	.align		4
        /*0010*/ 	.word	0x00000000
	.align		4
        /*0014*/ 	.word	0xfffffffd
	.align		4
        /*0018*/ 	.word	0x00000000
	.align		4
        /*001c*/ 	.word	0xfffffffc


//--------------------- .nv.constant4             --------------------------
	.section	.nv.constant4,"a",@progbits
	.align	8
	.align		8
.nv.constant4:
        /*0000*/ 	.dword	_$_str
	.align		8
        /*0008*/ 	.dword	_$_str_$_2


//--------------------- .text.triton_poi_fused__native_batch_norm_legit_no_training_add_convolution_96 --------------------------
	.section	.text.triton_poi_fused__native_batch_norm_legit_no_training_add_convolution_96,"ax",@progbits
	.align	128
        .global         triton_poi_fused__native_batch_norm_legit_no_training_add_convolution_96
        .type           triton_poi_fused__native_batch_norm_legit_no_training_add_convolution_96,@function
        .size           triton_poi_fused__native_batch_norm_legit_no_training_add_convolution_96,(.L_x_1 - triton_poi_fused__native_batch_norm_legit_no_training_add_convolution_96)
        .other          triton_poi_fused__native_batch_norm_legit_no_training_add_convolution_96,@"STO_CUDA_ENTRY STV_DEFAULT"
triton_poi_fused__native_batch_norm_legit_no_training_add_convolution_96:
.text.triton_poi_fused__native_batch_norm_legit_no_training_add_convolution_96:
[----:B------:R-:W0:Y:S01]  /*0000*/  LDC R1, c[0x0][0x28] ;  /* 0x00000a00ff017b82 */ /* 0x000e220000000800 */
[----:B------:R-:W1:Y:S07]  /*0010*/  S2R R0, SR_TID.X ;  /* 0x0000000000007919 */ /* 0x000e6e0000002100 */
[----:B------:R-:W2:Y:S01]  /*0020*/  LDC.64 R4, c[0x0][0x238] ;  /* 0x00008e00ff047b82 */ /* 0x000ea20000000a00 */
[----:B------:R-:W-:Y:S01]  /*0030*/  CS2R R18, SRZ ;  /* 0x0000000000127805 */ /* 0x000fe2000001ff00 */
[----:B------:R-:W3:Y:S01]  /*0040*/  S2R R3, SR_CTAID.X ;  /* 0x0000000000037919 */ /* 0x000ee20000002500 */
[----:B------:R-:W-:Y:S01]  /*0050*/  CS2R R14, SRZ ;  /* 0x00000000000e7805 */ /* 0x000fe2000001ff00 */
[----:B------:R-:W-:-:S04]  /*0060*/  ULDC.64 UR4, c[0x0][0x208] ;  /* 0x0000820000047ab9 */ /* 0x000fc80000000a00 */
[----:B------:R-:W4:Y:S01]  /*0070*/  LDC.64 R8, c[0x0][0x258] ;  /* 0x00009600ff087b82 */ /* 0x000f220000000a00 */
[----:B------:R-:W-:Y:S01]  /*0080*/  HFMA2.MMA R10, -RZ, RZ, 0, 0 ;  /* 0x00000000ff0a7435 */ /* 0x000fe200000001ff */
[----:B------:R-:W-:-:S06]  /*0090*/  CS2R R24, SRZ ;  /* 0x0000000000187805 */ /* 0x000fcc000001ff00 */
[----:B------:R-:W5:Y:S08]  /*00a0*/  LDC.64 R28, c[0x0][0x230] ;  /* 0x00008c00ff1c7b82 */ /* 0x000f700000000a00 */
[----:B------:R-:W4:Y:S01]  /*00b0*/  LDC.64 R16, c[0x0][0x240] ;  /* 0x00009000ff107b82 */ /* 0x000f220000000a00 */
[----:B-1----:R-:W-:-:S04]  /*00c0*/  SHF.L.U32 R0, R0, 0x1, RZ ;  /* 0x0000000100007819 */ /* 0x002fc800000006ff */
[----:B------:R-:W-:-:S04]  /*00d0*/  LOP3.LUT R0, R0, 0xfe, RZ, 0xc0, !PT ;  /* 0x000000fe00007812 */ /* 0x000fc800078ec0ff */
[----:B---3--:R-:W-:-:S04]  /*00e0*/  LEA R2, R3, R0, 0x8 ;  /* 0x0000000003027211 */ /* 0x008fc800078e40ff */
[----:B------:R-:W-:Y:S01]  /*00f0*/  IADD3 R3, R2, 0x1, RZ ;  /* 0x0000000102037810 */ /* 0x000fe20007ffe0ff */
[C---:B------:R-:W-:Y:S01]  /*0100*/  IMAD.HI R0, R2.reuse, 0x2c0b02c1, RZ ;  /* 0x2c0b02c102007827 */ /* 0x040fe200078e02ff */
[----:B------:R-:W-:-:S04]  /*0110*/  ISETP.GE.AND P0, PT, R2, 0x5d00, PT ;  /* 0x00005d000200780c */ /* 0x000fc80003f06270 */
[----:B------:R-:W-:-:S04]  /*0120*/  SHF.R.U32.HI R7, RZ, 0x1f, R0 ;  /* 0x0000001fff077819 */ /* 0x000fc80000011600 */
[----:B------:R-:W-:Y:S01]  /*0130*/  LEA.HI.SX32 R7, R0, R7, 0x1c ;  /* 0x0000000700077211 */ /* 0x000fe200078fe2ff */
[----:B------:R-:W-:-:S04]  /*0140*/  IMAD.HI R0, R3, 0x2c0b02c1, RZ ;  /* 0x2c0b02c103007827 */ /* 0x000fc800078e02ff */
[----:B------:R-:W-:Y:S01]  /*0150*/  IMAD R11, R7, -0x5d, R2 ;  /* 0xffffffa3070b7824 */ /* 0x000fe200078e0202 */
[----:B------:R-:W-:-:S03]  /*0160*/  SHF.R.U32.HI R13, RZ, 0x1f, R0 ;  /* 0x0000001fff0d7819 */ /* 0x000fc60000011600 */
[----:B--2---:R-:W-:Y:S01]  /*0170*/  IMAD.WIDE R6, R11, 0x4, R4 ;  /* 0x000000040b067825 */ /* 0x004fe200078e0204 */
[----:B------:R-:W-:Y:S02]  /*0180*/  LEA.HI.SX32 R0, R0, R13, 0x1c ;  /* 0x0000000d00007211 */ /* 0x000fe400078fe2ff */
[----:B------:R-:W1:Y:S02]  /*0190*/  LDC.64 R12, c[0x0][0x228] ;  /* 0x00008a00ff0c7b82 */ /* 0x000e640000000a00 */
[----:B------:R2:W3:Y:S01]  /*01a0*/  @!P0 LDG.E.EL R18, desc[UR4][R6.64] ;  /* 0x0000000406128981 */ /* 0x0004e2000c2e1900 */
[----:B------:R-:W-:-:S04]  /*01b0*/  IMAD R3, R0, -0x5d, R3 ;  /* 0xffffffa300037824 */ /* 0x000fc800078e0203 */
[----:B------:R-:W-:Y:S02]  /*01c0*/  IMAD.WIDE R20, R3, 0x4, R4 ;  /* 0x0000000403147825 */ /* 0x000fe400078e0204 */
[----:B------:R-:W2:Y:S03]  /*01d0*/  LDC.64 R4, c[0x0][0x220] ;  /* 0x00008800ff047b82 */ /* 0x000ea60000000a00 */
[----:B------:R-:W3:Y:S01]  /*01e0*/  @!P0 LDG.E.EL R15, desc[UR4][R20.64] ;  /* 0x00000004140f8981 */ /* 0x000ee2000c2e1900 */
[----:B----4-:R-:W-:-:S05]  /*01f0*/  IMAD.WIDE R22, R11, 0x4, R8 ;  /* 0x000000040b167825 */ /* 0x010fca00078e0208 */
[----:B------:R4:W3:Y:S01]  /*0200*/  @!P0 LDG.E.EL R10, desc[UR4][R22.64] ;  /* 0x00000004160a8981 */ /* 0x0008e2000c2e1900 */
[----:B------:R-:W-:Y:S01]  /*0210*/  CS2R R26, SRZ ;  /* 0x00000000001a7805 */ /* 0x000fe2000001ff00 */
[----:B------:R-:W-:-:S04]  /*0220*/  IMAD.WIDE R8, R3, 0x4, R8 ;  /* 0x0000000403087825 */ /* 0x000fc800078e0208 */
[--C-:B--2---:R-:W-:Y:S01]  /*0230*/  IMAD.WIDE R6, R11, 0x4, R4.reuse ;  /* 0x000000040b067825 */ /* 0x104fe200078e0204 */
[----:B----4-:R-:W2:Y:S01]  /*0240*/  LDC.64 R22, c[0x0][0x248] ;  /* 0x00009200ff167b82 */ /* 0x010ea20000000a00 */
[----:B------:R-:W4:Y:S02]  /*0250*/  @!P0 LDG.E.EL R26, desc[UR4][R8.64] ;  /* 0x00000004081a8981 */ /* 0x000f24000c2e1900 */
[----:B------:R-:W-:Y:S02]  /*0260*/  IMAD.WIDE R4, R3, 0x4, R4 ;  /* 0x0000000403047825 */ /* 0x000fe400078e0204 */
[----:B------:R-:W4:Y:S04]  /*0270*/  @!P0 LDG.E.EL R25, desc[UR4][R6.64] ;  /* 0x0000000406198981 */ /* 0x000f28000c2e1900 */
[----:B------:R1:W4:Y:S02]  /*0280*/  @!P0 LDG.E.EL R24, desc[UR4][R4.64] ;  /* 0x0000000404188981 */ /* 0x000324000c2e1900 */
[----:B-1----:R-:W-:-:S04]  /*0290*/  IMAD.WIDE R4, R11, 0x4, R12 ;  /* 0x000000040b047825 */ /* 0x002fc800078e020c */
[----:B------:R-:W-:Y:S01]  /*02a0*/  IMAD.WIDE R12, R3, 0x4, R12 ;  /* 0x00000004030c7825 */ /* 0x000fe200078e020c */
[----:B0-----:R-:W-:Y:S01]  /*02b0*/  CS2R R6, SRZ ;  /* 0x0000000000067805 */ /* 0x001fe2000001ff00 */
[----:B------:R-:W4:Y:S04]  /*02c0*/  @!P0 LDG.E.EL R27, desc[UR4][R4.64] ;  /* 0x00000004041b8981 */ /* 0x000f28000c2e1900 */
[----:B------:R0:W4:Y:S01]  /*02d0*/  @!P0 LDG.E.EL R14, desc[UR4][R12.64] ;  /* 0x000000040c0e8981 */ /* 0x000122000c2e1900 */
[----:B-----5:R-:W-:-:S05]  /*02e0*/  IMAD.WIDE R20, R11, 0x4, R28 ;  /* 0x000000040b147825 */ /* 0x020fca00078e021c */
[----:B------:R1:W5:Y:S01]  /*02f0*/  @!P0 LDG.E.EL R7, desc[UR4][R20.64] ;  /* 0x0000000414078981 */ /* 0x000362000c2e1900 */
[----:B0-----:R-:W0:Y:S01]  /*0300*/  LDC.64 R12, c[0x0][0x250] ;  /* 0x00009400ff0c7b82 */ /* 0x001e220000000a00 */
[----:B------:R-:W-:Y:S02]  /*0310*/  CS2R R4, SRZ ;  /* 0x0000000000047805 */ /* 0x000fe4000001ff00 */
[----:B------:R-:W-:Y:S01]  /*0320*/  CS2R R8, SRZ ;  /* 0x0000000000087805 */ /* 0x000fe2000001ff00 */
[----:B-1----:R-:W-:-:S04]  /*0330*/  IMAD.WIDE R20, R11, 0x4, R16 ;  /* 0x000000040b147825 */ /* 0x002fc800078e0210 */
[C---:B------:R-:W-:Y:S01]  /*0340*/  IMAD.WIDE R16, R3.reuse, 0x4, R16 ;  /* 0x0000000403107825 */ /* 0x040fe200078e0210 */
[----:B------:R2:W4:Y:S03]  /*0350*/  @!P0 LDG.E.EL R4, desc[UR4][R20.64] ;  /* 0x0000000414048981 */ /* 0x000526000c2e1900 */
[----:B------:R-:W-:Y:S01]  /*0360*/  IMAD.WIDE R28, R3, 0x4, R28 ;  /* 0x00000004031c7825 */ /* 0x000fe200078e021c */
[----:B------:R1:W4:Y:S04]  /*0370*/  @!P0 LDG.E.EL R5, desc[UR4][R16.64] ;  /* 0x0000000410058981 */ /* 0x000328000c2e1900 */
[----:B------:R0:W4:Y:S01]  /*0380*/  @!P0 LDG.E.EL R8, desc[UR4][R28.64] ;  /* 0x000000041c088981 */ /* 0x000122000c2e1900 */
[C---:B--2---:R-:W-:Y:S01]  /*0390*/  IMAD.WIDE R20, R11.reuse, 0x4, R22 ;  /* 0x000000040b147825 */ /* 0x044fe200078e0216 */
[----:B-1----:R-:W1:Y:S04]  /*03a0*/  LDC.64 R16, c[0x0][0x260] ;  /* 0x00009800ff107b82 */ /* 0x002e680000000a00 */
[----:B------:R-:W2:Y:S01]  /*03b0*/  @!P0 LDG.E.EL R9, desc[UR4][R20.64] ;  /* 0x0000000414098981 */ /* 0x000ea2000c2e1900 */
[----:B0-----:R-:W-:-:S04]  /*03c0*/  IMAD.WIDE R28, R11, 0x4, R12 ;  /* 0x000000040b1c7825 */ /* 0x001fc800078e020c */
[C---:B------:R-:W-:Y:S01]  /*03d0*/  IMAD.WIDE R12, R3.reuse, 0x4, R12 ;  /* 0x00000004030c7825 */ /* 0x040fe200078e020c */
[----:B------:R-:W2:Y:S04]  /*03e0*/  @!P0 LDG.E.EL R19, desc[UR4][R28.64] ;  /* 0x000000041c138981 */ /* 0x000ea8000c2e1900 */
[----:B------:R0:W2:Y:S01]  /*03f0*/  @!P0 LDG.E.EL R6, desc[UR4][R12.64] ;  /* 0x000000040c068981 */ /* 0x0000a2000c2e1900 */
[----:B------:R-:W-:Y:S01]  /*0400*/  MOV R0, RZ ;  /* 0x000000ff00007202 */ /* 0x000fe20000000f00 */
[----:B------:R-:W-:-:S05]  /*0410*/  IMAD.WIDE R22, R3, 0x4, R22 ;  /* 0x0000000403167825 */ /* 0x000fca00078e0216 */
[----:B------:R1:W2:Y:S01]  /*0420*/  @!P0 LDG.E.EL R0, desc[UR4][R22.64] ;  /* 0x0000000416008981 */ /* 0x0002a2000c2e1900 */
[----:B0-----:R-:W0:Y:S01]  /*0430*/  LDC.64 R12, c[0x0][0x268] ;  /* 0x00009a00ff0c7b82 */ /* 0x001e220000000a00 */
[----:B-1----:R-:W-:Y:S01]  /*0440*/  IMAD.WIDE R22, R11, 0x4, R16 ;  /* 0x000000040b167825 */ /* 0x002fe200078e0210 */
[----:B------:R-:W-:-:S03]  /*0450*/  MOV R20, RZ ;  /* 0x000000ff00147202 */ /* 0x000fc60000000f00 */
[----:B------:R-:W-:-:S05]  /*0460*/  IMAD.WIDE R16, R3, 0x4, R16 ;  /* 0x0000000403107825 */ /* 0x000fca00078e0210 */
[----:B------:R-:W2:Y:S01]  /*0470*/  @!P0 LDG.E.EL R20, desc[UR4][R16.64] ;  /* 0x0000000410148981 */ /* 0x000ea2000c2e1900 */
[----:B---3--:R-:W-:Y:S01]  /*0480*/  FADD R21, R18, 9.9999997473787516356e-06 ;  /* 0x3727c5ac12157421 */ /* 0x008fe20000000000 */
[----:B------:R-:W-:-:S05]  /*0490*/  FADD R15, R15, 9.9999997473787516356e-06 ;  /* 0x3727c5ac0f0f7421 */ /* 0x000fca0000000000 */
[----:B------:R-:W1:Y:S08]  /*04a0*/  MUFU.SQRT R21, R21 ;  /* 0x0000001500157308 */ /* 0x000e700000002000 */
[----:B------:R-:W3:Y:S01]  /*04b0*/  MUFU.SQRT R29, R15 ;  /* 0x0000000f001d7308 */ /* 0x000ee20000002000 */
[----:B------:R-:W-:Y:S01]  /*04c0*/  HFMA2.MMA R18, -RZ, RZ, 0, 0 ;  /* 0x00000000ff127435 */ /* 0x000fe200000001ff */
[----:B-1----:R-:W-:-:S02]  /*04d0*/  FSETP.GT.AND P1, PT, R21, 8.50705917302346158658e+37, PT ;  /* 0x7e8000001500780b */ /* 0x002fc40003f24000 */
[----:B------:R-:W-:-:S07]  /*04e0*/  FSETP.GEU.AND P4, PT, R21, 1.175494350822287508e-38, PT ;  /* 0x008000001500780b */ /* 0x000fce0003f8e000 */
[----:B------:R1:W2:Y:S01]  /*04f0*/  @!P0 LDG.E.EL R18, desc[UR4][R22.64] ;  /* 0x0000000416128981 */ /* 0x0002a2000c2e1900 */
[C---:B---3--:R-:W-:Y:S02]  /*0500*/  FSETP.GT.AND P2, PT, R29.reuse, 8.50705917302346158658e+37, PT ;  /* 0x7e8000001d00780b */ /* 0x048fe40003f44000 */
[----:B------:R-:W-:Y:S01]  /*0510*/  FSETP.GEU.AND P5, PT, R29, 1.175494350822287508e-38, PT ;  /* 0x008000001d00780b */ /* 0x000fe20003fae000 */
[----:B-1----:R-:W-:Y:S01]  /*0520*/  HFMA2.MMA R23, -RZ, RZ, 0, 0 ;  /* 0x00000000ff177435 */ /* 0x002fe200000001ff */
[----:B------:R-:W-:Y:S01]  /*0530*/  FADD R28, R10, 9.9999997473787516356e-06 ;  /* 0x3727c5ac0a1c7421 */ /* 0x000fe20000000000 */
[----:B0-----:R-:W-:-:S04]  /*0540*/  IMAD.WIDE R10, R11, 0x4, R12 ;  /* 0x000000040b0a7825 */ /* 0x001fc800078e020c */
[----:B------:R-:W-:-:S04]  /*0550*/  @P1 FMUL R21, R21, 0.25 ;  /* 0x3e80000015151820 */ /* 0x000fc80000400000 */
[----:B------:R-:W-:Y:S01]  /*0560*/  @P2 FMUL R29, R29, 0.25 ;  /* 0x3e8000001d1d2820 */ /* 0x000fe20000400000 */
[----:B------:R0:W3:Y:S03]  /*0570*/  @!P0 LDG.E.EL R23, desc[UR4][R10.64] ;  /* 0x000000040a178981 */ /* 0x0000e6000c2e1900 */
[----:B------:R-:W-:Y:S01]  /*0580*/  @!P5 FMUL R29, R29, 16777216 ;  /* 0x4b8000001d1dd820 */ /* 0x000fe20000400000 */
[----:B------:R-:W-:Y:S01]  /*0590*/  @!P4 FMUL R21, R21, 16777216 ;  /* 0x4b8000001515c820 */ /* 0x000fe20000400000 */
[----:B0-----:R-:W0:Y:S03]  /*05a0*/  LDC.64 R10, c[0x0][0x218] ;  /* 0x00008600ff0a7b82 */ /* 0x001e260000000a00 */
[----:B------:R-:W1:Y:S01]  /*05b0*/  MUFU.RCP R22, R21 ;  /* 0x0000001500167308 */ /* 0x000e620000001000 */
[----:B------:R-:W-:-:S07]  /*05c0*/  MOV R15, 0x3e800000 ;  /* 0x3e800000000f7802 */ /* 0x000fce0000000f00 */
[----:B------:R-:W1:Y:S01]  /*05d0*/  MUFU.RCP R29, R29 ;  /* 0x0000001d001d7308 */ /* 0x000e620000001000 */
[C---:B------:R-:W-:Y:S02]  /*05e0*/  FSEL R17, R15.reuse, 1, P1 ;  /* 0x3f8000000f117808 */ /* 0x040fe40000800000 */
[----:B------:R-:W-:-:S03]  /*05f0*/  FSEL R16, R15, 1, P2 ;  /* 0x3f8000000f107808 */ /* 0x000fc60001000000 */
[----:B------:R-:W-:Y:S02]  /*0600*/  @!P4 FMUL R17, R17, 16777216 ;  /* 0x4b8000001111c820 */ /* 0x000fe40000400000 */
[----:B------:R-:W-:Y:S02]  /*0610*/  @!P5 FMUL R16, R16, 16777216 ;  /* 0x4b8000001010d820 */ /* 0x000fe40000400000 */
[----:B-1----:R-:W-:Y:S02]  /*0620*/  FMUL R22, R22, R17 ;  /* 0x0000001116167220 */ /* 0x002fe40000400000 */
[----:B------:R-:W-:Y:S01]  /*0630*/  FMUL R21, R29, R16 ;  /* 0x000000101d157220 */ /* 0x000fe20000400000 */
[----:B------:R-:W-:Y:S01]  /*0640*/  CS2R R16, SRZ ;  /* 0x0000000000107805 */ /* 0x000fe2000001ff00 */
[----:B0-----:R-:W-:-:S05]  /*0650*/  IMAD.WIDE R10, R2, 0x4, R10 ;  /* 0x00000004020a7825 */ /* 0x001fca00078e020a */
[----:B------:R-:W4:Y:S01]  /*0660*/  @!P0 LDG.E.64 R16, desc[UR4][R10.64] ;  /* 0x000000040a108981 */ /* 0x000f22000c1e1b00 */
[----:B------:R-:W0:Y:S02]  /*0670*/  MUFU.SQRT R28, R28 ;  /* 0x0000001c001c7308 */ /* 0x000e240000002000 */
[C---:B0-----:R-:W-:Y:S02]  /*0680*/  FSETP.GT.AND P3, PT, R28.reuse, 8.50705917302346158658e+37, PT ;  /* 0x7e8000001c00780b */ /* 0x041fe40003f64000 */
[----:B------:R-:W-:Y:S01]  /*0690*/  FSETP.GEU.AND P6, PT, R28, 1.175494350822287508e-38, PT ;  /* 0x008000001c00780b */ /* 0x000fe20003fce000 */
[----:B------:R-:W-:Y:S01]  /*06a0*/  IMAD.WIDE R12, R3, 0x4, R12 ;  /* 0x00000004030c7825 */ /* 0x000fe200078e020c */
[----:B------:R-:W-:-:S09]  /*06b0*/  HFMA2.MMA R3, -RZ, RZ, 0, 0 ;  /* 0x00000000ff037435 */ /* 0x000fd200000001ff */
[----:B------:R-:W-:Y:S01]  /*06c0*/  @P3 FMUL R28, R28, 0.25 ;  /* 0x3e8000001c1c3820 */ /* 0x000fe20000400000 */
[----:B------:R0:W5:Y:S03]  /*06d0*/  @!P0 LDG.E.EL R3, desc[UR4][R12.64] ;  /* 0x000000040c038981 */ /* 0x000166000c2e1900 */
[----:B------:R-:W-:-:S06]  /*06e0*/  @!P6 FMUL R28, R28, 16777216 ;  /* 0x4b8000001c1ce820 */ /* 0x000fcc0000400000 */
[----:B------:R-:W1:Y:S01]  /*06f0*/  MUFU.RCP R28, R28 ;  /* 0x0000001c001c7308 */ /* 0x000e620000001000 */
[----:B0-----:R-:W-:-:S05]  /*0700*/  FSEL R13, R15, 1, P3 ;  /* 0x3f8000000f0d7808 */ /* 0x001fca0001800000 */
[----:B------:R-:W-:-:S04]  /*0710*/  @!P6 FMUL R13, R13, 16777216 ;  /* 0x4b8000000d0de820 */ /* 0x000fc80000400000 */
[----:B-1----:R-:W-:Y:S01]  /*0720*/  FMUL R12, R28, R13 ;  /* 0x0000000d1c0c7220 */ /* 0x002fe20000400000 */
[----:B----4-:R-:W-:-:S04]  /*0730*/  FADD R16, R27, R16 ;  /* 0x000000101b107221 */ /* 0x010fc80000000000 */
[----:B--2---:R-:W-:-:S04]  /*0740*/  FADD R19, R16, -R19 ;  /* 0x8000001310137221 */ /* 0x004fc80000000000 */
[----:B------:R-:W-:Y:S02]  /*0750*/  FMUL R28, R12, R19 ;  /* 0x000000130c1c7220 */ /* 0x000fe40000400000 */
[----:B------:R-:W0:Y:S02]  /*0760*/  LDC.64 R12, c[0x0][0x210] ;  /* 0x00008400ff0c7b82 */ /* 0x000e240000000a00 */
[----:B---3--:R-:W-:Y:S01]  /*0770*/  FFMA R23, R28, R18, R23 ;  /* 0x000000121c177223 */ /* 0x008fe20000000017 */
[----:B------:R-:W-:Y:S01]  /*0780*/  CS2R R18, SRZ ;  /* 0x0000000000127805 */ /* 0x000fe2000001ff00 */
[----:B0-----:R-:W-:-:S05]  /*0790*/  IMAD.WIDE R12, R2, 0x4, R12 ;  /* 0x00000004020c7825 */ /* 0x001fca00078e020c */
[----:B------:R-:W2:Y:S01]  /*07a0*/  @!P0 LDG.E.64 R18, desc[UR4][R12.64] ;  /* 0x000000040c128981 */ /* 0x000ea2000c1e1b00 */
[----:B------:R-:W-:-:S04]  /*07b0*/  FADD R27, R26, 9.9999997473787516356e-06 ;  /* 0x3727c5ac1a1b7421 */ /* 0x000fc80000000000 */
[----:B------:R-:W0:Y:S02]  /*07c0*/  MUFU.SQRT R28, R27 ;  /* 0x0000001b001c7308 */ /* 0x000e240000002000 */
[C---:B0-----:R-:W-:Y:S02]  /*07d0*/  FSETP.GT.AND P1, PT, R28.reuse, 8.50705917302346158658e+37, PT ;  /* 0x7e8000001c00780b */ /* 0x041fe40003f24000 */
[----:B------:R-:W-:-:S11]  /*07e0*/  FSETP.GEU.AND P2, PT, R28, 1.175494350822287508e-38, PT ;  /* 0x008000001c00780b */ /* 0x000fd60003f4e000 */
[----:B------:R-:W-:-:S04]  /*07f0*/  @P1 FMUL R28, R28, 0.25 ;  /* 0x3e8000001c1c1820 */ /* 0x000fc80000400000 */
[----:B------:R-:W-:-:S04]  /*0800*/  @!P2 FMUL R28, R28, 16777216 ;  /* 0x4b8000001c1ca820 */ /* 0x000fc80000400000 */
[----:B------:R-:W0:Y:S01]  /*0810*/  MUFU.RCP R26, R28 ;  /* 0x0000001c001a7308 */ /* 0x000e220000001000 */
[----:B------:R-:W-:-:S05]  /*0820*/  FSEL R15, R15, 1, P1 ;  /* 0x3f8000000f0f7808 */ /* 0x000fca0000800000 */
[----:B------:R-:W-:Y:S01]  /*0830*/  @!P2 FMUL R15, R15, 16777216 ;  /* 0x4b8000000f0fa820 */ /* 0x000fe20000400000 */
[----:B------:R-:W-:-:S03]  /*0840*/  FADD R17, R14, R17 ;  /* 0x000000110e117221 */ /* 0x000fc60000000000 */
[----:B0-----:R-:W-:Y:S02]  /*0850*/  FMUL R26, R26, R15 ;  /* 0x0000000f1a1a7220 */ /* 0x001fe40000400000 */
[----:B------:R-:W0:Y:S02]  /*0860*/  LDC.64 R14, c[0x0][0x270] ;  /* 0x00009c00ff0e7b82 */ /* 0x000e240000000a00 */
[----:B0-----:R-:W-:-:S04]  /*0870*/  IMAD.WIDE R14, R2, 0x4, R14 ;  /* 0x00000004020e7825 */ /* 0x001fc800078e020e */
[----:B--2---:R-:W-:Y:S01]  /*0880*/  FADD R18, R25, R18 ;  /* 0x0000001219127221 */ /* 0x004fe20000000000 */
[----:B------:R-:W-:Y:S01]  /*0890*/  FADD R19, R24, R19 ;  /* 0x0000001318137221 */ /* 0x000fe20000000000 */
[----:B------:R-:W-:Y:S02]  /*08a0*/  FADD R25, R17, -R6 ;  /* 0x8000000611197221 */ /* 0x000fe40000000000 */
[----:B-----5:R-:W-:Y:S01]  /*08b0*/  FADD R7, R18, -R7 ;  /* 0x8000000712077221 */ /* 0x020fe20000000000 */
[----:B------:R-:W-:Y:S01]  /*08c0*/  FADD R8, R19, -R8 ;  /* 0x8000000813087221 */ /* 0x000fe20000000000 */
[----:B------:R-:W-:Y:S02]  /*08d0*/  FMUL R26, R26, R25 ;  /* 0x000000191a1a7220 */ /* 0x000fe40000400000 */
[----:B------:R-:W-:Y:S01]  /*08e0*/  FMUL R22, R22, R7 ;  /* 0x0000000716167220 */ /* 0x000fe20000400000 */
[----:B------:R-:W-:Y:S01]  /*08f0*/  FMUL R21, R21, R8 ;  /* 0x0000000815157220 */ /* 0x000fe20000400000 */
[----:B------:R-:W-:Y:S01]  /*0900*/  FFMA R3, R26, R20, R3 ;  /* 0x000000141a037223 */ /* 0x000fe20000000003 */
[----:B------:R0:W-:Y:S01]  /*0910*/  @!P0 STG.E.64 desc[UR4][R12.64], R18 ;  /* 0x000000120c008986 */ /* 0x0001e2000c101b04 */
[----:B------:R-:W-:Y:S01]  /*0920*/  FFMA R4, R22, R4, R9 ;  /* 0x0000000416047223 */ /* 0x000fe20000000009 */
[----:B------:R-:W-:-:S02]  /*0930*/  FFMA R0, R21, R5, R0 ;  /* 0x0000000515007223 */ /* 0x000fc40000000000 */
[----:B------:R0:W-:Y:S01]  /*0940*/  @!P0 STG.E.64 desc[UR4][R10.64], R16 ;  /* 0x000000100a008986 */ /* 0x0001e2000c101b04 */
[----:B------:R-:W-:Y:S01]  /*0950*/  FADD R2, R23, R4 ;  /* 0x0000000417027221 */ /* 0x000fe20000000000 */
[----:B------:R-:W-:Y:S01]  /*0960*/  FADD R3, R3, R0 ;  /* 0x0000000003037221 */ /* 0x000fe20000000000 */
[----:B0-----:R-:W-:Y:S06]  /*0970*/  @P0 EXIT ;  /* 0x000000000000094d */ /* 0x001fec0003800000 */
[----:B------:R-:W-:Y:S01]  /*0980*/  STG.E.64 desc[UR4][R14.64], R2 ;  /* 0x000000020e007986 */ /* 0x000fe2000c101b04 */
[----:B------:R-:W-:Y:S05]  /*0990*/  EXIT ;  /* 0x000000000000794d */ /* 0x000fea0003800000 */
.L_x_0:
[----:B------:R-:W-:-:S00]  /*09a0*/  BRA `(.L_x_0) ;  /* 0xfffffffc00fc7947 */ /* 0x000fc0000383ffff */
[----:B------:R-:W-:-:S00]  /*09b0*/  NOP ;  /* 0x0000000000007918 */ /* 0x000fc00000000000 */
        /* <DEDUP_REMOVED lines=12> */
.L_x_1:


//--------------------- .nv.global.init           --------------------------
	.section	.nv.global.init,"aw",@progbits
.nv.global.init:
	.type		_$_str,@object
	.size		_$_str,(_$_str_$_2 - _$_str)
_$_str:
        /*0000*/ 	.byte	0x5f, 0x5f, 0x43, 0x55, 0x44, 0x41, 0x5f, 0x46, 0x54, 0x5a, 0x00
	.type		_$_str_$_2,@object
	.size		_$_str_$_2,(.L_1 - _$_str_$_2)
_$_str_$_2:
        /*000b*/ 	.byte	0x5f, 0x5f, 0x43, 0x55, 0x44, 0x41, 0x5f, 0x50, 0x52, 0x45, 0x43, 0x5f, 0x53, 0x51, 0x52, 0x54
        /*001b*/ 	.byte	0x00
.L_1:


//--------------------- .nv.constant0.triton_poi_fused__native_batch_norm_legit_no_training_add_convolution_96 --------------------------
	.section	.nv.constant0.triton_poi_fused__native_batch_norm_legit_no_training_add_convolution_96,"a",@progbits
	.sectionflags	@""
	.align	4
.nv.constant0.triton_poi_fused__native_batch_norm_legit_no_training_add_convolution_96:
	.zero		636
